//
// Generated by NVIDIA NVVM Compiler
//
// Compiler Build ID: CL-36424714
// Cuda compilation tools, release 13.0, V13.0.88
// Based on NVVM 20.0.0
//

.version 9.0
.target sm_100
.address_size 64

	// .globl	_Z7hello2Dv
.extern .func  (.param .b32 func_retval0) vprintf
(
	.param .b64 vprintf_param_0,
	.param .b64 vprintf_param_1
)
;
.global .align 1 .b8 $str[31] = {66, 108, 111, 99, 107, 40, 37, 100, 44, 32, 37, 100, 41, 44, 32, 84, 104, 114, 101, 97, 100, 40, 37, 100, 44, 32, 37, 100, 41, 10};

.visible .entry _Z7hello2Dv()
{
	.local .align 16 .b8 	__local_depot0[16];
	.reg .b64 	%SP;
	.reg .b64 	%SPL;
	.reg .b32 	%r<7>;
	.reg .b64 	%rd<5>;

	mov.u64 	%SPL, __local_depot0;
	cvta.local.u64 	%SP, %SPL;
	add.u64 	%rd1, %SP, 0;
	add.u64 	%rd2, %SPL, 0;
	mov.u32 	%r1, %ctaid.x;
	mov.u32 	%r2, %ctaid.y;
	mov.u32 	%r3, %tid.x;
	mov.u32 	%r4, %tid.y;
	st.local.v4.u32 	[%rd2], {%r1, %r2, %r3, %r4};
	mov.u64 	%rd3, $str;
	cvta.global.u64 	%rd4, %rd3;
	{ // callseq 0, 0
	.param .b64 param0;
	st.param.b64 	[param0], %rd4;
	.param .b64 param1;
	st.param.b64 	[param1], %rd1;
	.param .b32 retval0;
	call.uni (retval0), 
	vprintf, 
	(
	param0, 
	param1
	);
	ld.param.b32 	%r5, [retval0];
	} // callseq 0
	ret;

}


// ===== COMPILED SASS (sm_100) =====

	.target	sm_100

	.elftype	@"ET_EXEC"


//--------------------- .note.nv.tkinfo           --------------------------
	.section	.note.nv.tkinfo,"",@"SHT_NOTE"
	.sectionflags	@"SHF_NOTE_NV_TKINFO"
	.tkinfo
        /*0018*/ 	.word	0x00000002
        /*0030*/ 	.string	""
        /*0030*/ 	.string	"ptxas"
        /*0030*/ 	.string	"Cuda compilation tools, release 13.0, V13.0.88"
        /*0030*/ 	.string	"Build cuda_13.0.r13.0/compiler.36424714_0"
        /*0030*/ 	.string	"-arch sm_100 -m 64 "



//--------------------- .note.nv.cuinfo           --------------------------
	.section	.note.nv.cuinfo,"",@"SHT_NOTE"
	.sectionflags	@"SHF_NOTE_NV_CUINFO"
        /*0018*/ 	.short	0x0002
        /*001a*/ 	.short	0x0064
        /*001c*/ 	.short	0x0082
	.zero		2


//--------------------- .nv.info                  --------------------------
	.section	.nv.info,"",@"SHT_CUDA_INFO"
	.align	4


	//----- nvinfo : EIATTR_REGCOUNT
	.align		4
        /*0000*/ 	.byte	0x04, 0x2f
        /*0002*/ 	.short	(.L_2 - .L_1)
	.align		4
.L_1:
        /*0004*/ 	.word	index@(_Z7hello2Dv)
        /*0008*/ 	.word	0x00000018


	//----- nvinfo : EIATTR_FRAME_SIZE
	.align		4
.L_2:
        /*000c*/ 	.byte	0x04, 0x11
        /*000e*/ 	.short	(.L_4 - .L_3)
	.align		4
.L_3:
        /*0010*/ 	.word	index@(_Z7hello2Dv)
        /*0014*/ 	.word	0x00000010


	//----- nvinfo : EIATTR_MIN_STACK_SIZE
	.align		4
.L_4:
        /*0018*/ 	.byte	0x04, 0x12
        /*001a*/ 	.short	(.L_6 - .L_5)
	.align		4
.L_5:
        /*001c*/ 	.word	index@(_Z7hello2Dv)
        /*0020*/ 	.word	0x00000010
.L_6:


//--------------------- .nv.compat                --------------------------
	.section	.nv.compat,"",@"SHT_CUDA_COMPAT_INFO"
	.align	4
        /*0000*/ 	.byte	0x02, 0x09, 0x00, 0x00, 0x02, 0x02, 0x01, 0x00, 0x02, 0x05, 0x05, 0x00, 0x03, 0x07, 0x01, 0x01
        /*0010*/ 	.byte	0x02, 0x03, 0x00, 0x00, 0x02, 0x06, 0x01, 0x00, 0x04, 0x0b, 0x08, 0x00, 0x09, 0x00, 0x00, 0x00
        /*0020*/ 	.byte	0x00, 0x00, 0x00, 0x00


//--------------------- .nv.info._Z7hello2Dv      --------------------------
	.section	.nv.info._Z7hello2Dv,"",@"SHT_CUDA_INFO"
	.sectionflags	@""
	.align	4


	//----- nvinfo : EIATTR_CUDA_API_VERSION
	.align		4
        /*0000*/ 	.byte	0x04, 0x37
        /*0002*/ 	.short	(.L_8 - .L_7)
.L_7:
        /*0004*/ 	.word	0x00000082


	//----- nvinfo : EIATTR_SPARSE_MMA_MASK
	.align		4
.L_8:
        /*0008*/ 	.byte	0x03, 0x50
        /*000a*/ 	.short	0x0000


	//----- nvinfo : EIATTR_MAXREG_COUNT
	.align		4
        /*000c*/ 	.byte	0x03, 0x1b
        /*000e*/ 	.short	0x00ff


	//----- nvinfo : EIATTR_EXTERNS
	.align		4
        /*0010*/ 	.byte	0x04, 0x0f
        /*0012*/ 	.short	(.L_10 - .L_9)


	//   ....[0]....
	.align		4
.L_9:
        /*0014*/ 	.word	index@(vprintf)


	//----- nvinfo : EIATTR_MERCURY_ISA_VERSION
	.align		4
.L_10:
        /*0018*/ 	.byte	0x03, 0x5f
        /*001a*/ 	.short	0x0101


	//----- nvinfo : EIATTR_VRC_CTA_INIT_COUNT
	.align		4
        /*001c*/ 	.byte	0x02, 0x4a
	.zero		1
	.zero		1


	//----- nvinfo : EIATTR_SYSCALL_OFFSETS
	.align		4
        /*0020*/ 	.byte	0x04, 0x46
        /*0022*/ 	.short	(.L_12 - .L_11)


	//   ....[0]....
.L_11:
        /*0024*/ 	.word	0x00000110


	//----- nvinfo : EIATTR_EXIT_INSTR_OFFSETS
	.align		4
.L_12:
        /*0028*/ 	.byte	0x04, 0x1c
        /*002a*/ 	.short	(.L_14 - .L_13)


	//   ....[0]....
.L_13:
        /*002c*/ 	.word	0x00000120


	//----- nvinfo : EIATTR_SW_WAR
	.align		4
.L_14:
        /*0030*/ 	.byte	0x04, 0x36
        /*0032*/ 	.short	(.L_16 - .L_15)
.L_15:
        /*0034*/ 	.word	0x00000008
.L_16:


//--------------------- .nv.callgraph             --------------------------
	.section	.nv.callgraph,"",@"SHT_CUDA_CALLGRAPH"
	.align	4
	.sectionentsize	8
	.align		4
        /*0000*/ 	.word	0x00000000
	.align		4
        /*0004*/ 	.word	0xffffffff
	.align		4
        /*0008*/ 	.word	index@(_Z7hello2Dv)
	.align		4
        /*000c*/ 	.word	index@(vprintf)
	.align		4
        /*0010*/ 	.word	0x00000000
	.align		4
        /*0014*/ 	.word	0xfffffffe
	.align		4
        /*0018*/ 	.word	0x00000000
	.align		4
        /*001c*/ 	.word	0xfffffffd
	.align		4
        /*0020*/ 	.word	0x00000000
	.align		4
        /*0024*/ 	.word	0xfffffffc


//--------------------- .nv.constant4             --------------------------
	.section	.nv.constant4,"a",@progbits
	.align	8
	.align		8
.nv.constant4:
        /*0000*/ 	.dword	vprintf
	.align		8
        /*0008*/ 	.dword	$str


//--------------------- .text._Z7hello2Dv         --------------------------
	.section	.text._Z7hello2Dv,"ax",@progbits
	.align	128
        .global         _Z7hello2Dv
        .type           _Z7hello2Dv,@function
        .size           _Z7hello2Dv,(.L_x_2 - _Z7hello2Dv)
        .other          _Z7hello2Dv,@"STO_CUDA_ENTRY STV_DEFAULT"
_Z7hello2Dv:
.text._Z7hello2Dv:
[----:B------:R-:W0:Y:S01]  /*0000*/  LDC R1, c[0x0][0x37c] ;  /* 0x0000df00ff017b82 */ /* 0x000e220000000800 */
[----:B------:R-:W1:Y:S01]  /*0010*/  S2R R8, SR_CTAID.X ;  /* 0x0000000000087919 */ /* 0x000e620000002500 */
[----:B0-----:R-:W-:Y:S01]  /*0020*/  VIADD R1, R1, 0xfffffff0 ;  /* 0xfffffff001017836 */ /* 0x001fe20000000000 */
[----:B------:R-:W-:Y:S01]  /*0030*/  MOV R0, 0x0 ;  /* 0x0000000000007802 */ /* 0x000fe20000000f00 */
[----:B------:R-:W0:Y:S01]  /*0040*/  LDCU UR4, c[0x0][0x2f8] ;  /* 0x00005f00ff0477ac */ /* 0x000e220008000800 */
[----:B------:R-:W1:Y:S03]  /*0050*/  S2R R9, SR_CTAID.Y ;  /* 0x0000000000097919 */ /* 0x000e660000002600 */
[----:B------:R2:W3:Y:S01]  /*0060*/  LDC.64 R2, c[0x4][R0] ;  /* 0x0100000000027b82 */ /* 0x0004e20000000a00 */
[----:B------:R-:W4:Y:S01]  /*0070*/  LDCU.64 UR6, c[0x4][0x8] ;  /* 0x01000100ff0677ac */ /* 0x000f220008000a00 */
[----:B------:R-:W1:Y:S01]  /*0080*/  S2R R10, SR_TID.X ;  /* 0x00000000000a7919 */ /* 0x000e620000002100 */
[----:B------:R-:W5:Y:S01]  /*0090*/  LDCU UR5, c[0x0][0x2fc] ;  /* 0x00005f80ff0577ac */ /* 0x000f620008000800 */
[----:B------:R-:W1:Y:S01]  /*00a0*/  S2R R11, SR_TID.Y ;  /* 0x00000000000b7919 */ /* 0x000e620000002200 */
[----:B0-----:R-:W-:Y:S01]  /*00b0*/  IADD3 R6, P0, PT, R1, UR4, RZ ;  /* 0x0000000401067c10 */ /* 0x001fe2000ff1e0ff */
[----:B----4-:R-:W-:Y:S01]  /*00c0*/  IMAD.U32 R4, RZ, RZ, UR6 ;  /* 0x00000006ff047e24 */ /* 0x010fe2000f8e00ff */
[----:B------:R-:W-:-:S03]  /*00d0*/  MOV R5, UR7 ;  /* 0x0000000700057c02 */ /* 0x000fc60008000f00 */
[----:B-----5:R-:W-:Y:S01]  /*00e0*/  IMAD.X R7, RZ, RZ, UR5, P0 ;  /* 0x00000005ff077e24 */ /* 0x020fe200080e06ff */
[----:B-1----:R2:W-:Y:S07]  /*00f0*/  STL.128 [R1], R8 ;  /* 0x0000000801007387 */ /* 0x0025ee0000100c00 */
[----:B------:R-:W-:-:S07]  /*0100*/  LEPC R20, `(.L_x_0) ;  /* 0x000000001014794e */ /* 0x000fce0000000000 */
[----:B--23--:R-:W-:Y:S05]  /*0110*/  CALL.ABS.NOINC R2 ;  /* 0x0000000002007343 */ /* 0x00cfea0003c00000 */
.L_x_0:
[----:B------:R-:W-:Y:S05]  /*0120*/  EXIT ;  /* 0x000000000000794d */ /* 0x000fea0003800000 */
.L_x_1:
[----:B------:R-:W-:-:S00]  /*0130*/  BRA `(.L_x_1) ;  /* 0xfffffffc00fc7947 */ /* 0x000fc0000383ffff */
[----:B------:R-:W-:-:S00]  /*0140*/  NOP ;  /* 0x0000000000007918 */ /* 0x000fc00000000000 */
        /* <DEDUP_REMOVED lines=11> */
.L_x_2:


//--------------------- .nv.global.init           --------------------------
	.section	.nv.global.init,"aw",@progbits
.nv.global.init:
	.type		$str,@object
	.size		$str,(.L_0 - $str)
$str:
        /*0000*/ 	.byte	0x42, 0x6c, 0x6f, 0x63, 0x6b, 0x28, 0x25, 0x64, 0x2c, 0x20, 0x25, 0x64, 0x29, 0x2c, 0x20, 0x54
        /*0010*/ 	.byte	0x68, 0x72, 0x65, 0x61, 0x64, 0x28, 0x25, 0x64, 0x2c, 0x20, 0x25, 0x64, 0x29, 0x0a, 0x00
.L_0:


//--------------------- .nv.shared.reserved.0     --------------------------
	.section	.nv.shared.reserved.0,"aw",@nobits
	.weak		__nv_reservedSMEM_offset_0_alias
	.size		__nv_reservedSMEM_offset_0_alias, 0, 64
	.other		__nv_reservedSMEM_offset_0_alias,@"STO_CUDA_RESERVED_SHARED STV_DEFAULT"
__nv_reservedSMEM_offset_0_alias:
	.zero		0
	.zero		64


//--------------------- .nv.constant0._Z7hello2Dv --------------------------
	.section	.nv.constant0._Z7hello2Dv,"a",@progbits
	.sectionflags	@""
	.align	4
.nv.constant0._Z7hello2Dv:
	.zero		896


//--------------------- SYMBOLS --------------------------

	.type		.nv.reservedSmem.offset0,@object
	.size		.nv.reservedSmem.offset0,0x4
	.type		vprintf,@function
